//
// Generated by NVIDIA NVVM Compiler
//
// Compiler Build ID: CL-36424714
// Cuda compilation tools, release 13.0, V13.0.88
// Based on NVVM 20.0.0
//

.version 9.0
.target sm_100
.address_size 64

	// .globl	_Z14gpu_array_swapPA10_A5_A19_i

.visible .entry _Z14gpu_array_swapPA10_A5_A19_i(
	.param .u64 .ptr .align 1 _Z14gpu_array_swapPA10_A5_A19_i_param_0
)
{
	.reg .pred 	%p<4>;
	.reg .b32 	%r<33>;
	.reg .b64 	%rd<9>;

	ld.param.u64 	%rd1, [_Z14gpu_array_swapPA10_A5_A19_i_param_0];
	mov.u32 	%r4, %ctaid.x;
	mov.u32 	%r5, %ntid.x;
	mov.u32 	%r6, %tid.x;
	mad.lo.s32 	%r1, %r4, %r5, %r6;
	mov.u32 	%r7, %ctaid.y;
	mov.u32 	%r8, %ntid.y;
	mov.u32 	%r9, %tid.y;
	mad.lo.s32 	%r10, %r7, %r8, %r9;
	mov.u32 	%r11, %ctaid.z;
	mov.u32 	%r12, %ntid.z;
	mov.u32 	%r13, %tid.z;
	mad.lo.s32 	%r3, %r11, %r12, %r13;
	max.u32 	%r14, %r1, %r10;
	setp.gt.u32 	%p1, %r14, 9;
	setp.gt.u32 	%p2, %r3, 4;
	or.pred  	%p3, %p2, %p1;
	@%p3 bra 	$L__BB0_2;
	cvta.to.global.u64 	%rd2, %rd1;
	mul.wide.u32 	%rd3, %r1, 3800;
	add.s64 	%rd4, %rd2, %rd3;
	mul.wide.u32 	%rd5, %r10, 380;
	add.s64 	%rd6, %rd4, %rd5;
	mul.wide.u32 	%rd7, %r3, 76;
	add.s64 	%rd8, %rd6, %rd7;
	ld.global.u32 	%r15, [%rd8+4];
	ld.global.u32 	%r16, [%rd8+40];
	st.global.u32 	[%rd8+4], %r16;
	st.global.u32 	[%rd8+40], %r15;
	ld.global.u32 	%r17, [%rd8+8];
	ld.global.u32 	%r18, [%rd8+44];
	st.global.u32 	[%rd8+8], %r18;
	st.global.u32 	[%rd8+44], %r17;
	ld.global.u32 	%r19, [%rd8+12];
	ld.global.u32 	%r20, [%rd8+48];
	st.global.u32 	[%rd8+12], %r20;
	st.global.u32 	[%rd8+48], %r19;
	ld.global.u32 	%r21, [%rd8+16];
	ld.global.u32 	%r22, [%rd8+52];
	st.global.u32 	[%rd8+16], %r22;
	st.global.u32 	[%rd8+52], %r21;
	ld.global.u32 	%r23, [%rd8+20];
	ld.global.u32 	%r24, [%rd8+56];
	st.global.u32 	[%rd8+20], %r24;
	st.global.u32 	[%rd8+56], %r23;
	ld.global.u32 	%r25, [%rd8+24];
	ld.global.u32 	%r26, [%rd8+60];
	st.global.u32 	[%rd8+24], %r26;
	st.global.u32 	[%rd8+60], %r25;
	ld.global.u32 	%r27, [%rd8+28];
	ld.global.u32 	%r28, [%rd8+64];
	st.global.u32 	[%rd8+28], %r28;
	st.global.u32 	[%rd8+64], %r27;
	ld.global.u32 	%r29, [%rd8+32];
	ld.global.u32 	%r30, [%rd8+68];
	st.global.u32 	[%rd8+32], %r30;
	st.global.u32 	[%rd8+68], %r29;
	ld.global.u32 	%r31, [%rd8+36];
	ld.global.u32 	%r32, [%rd8+72];
	st.global.u32 	[%rd8+36], %r32;
	st.global.u32 	[%rd8+72], %r31;
$L__BB0_2:
	ret;

}


// ===== COMPILED SASS (sm_100) =====

	.target	sm_100

	.elftype	@"ET_EXEC"


//--------------------- .note.nv.tkinfo           --------------------------
	.section	.note.nv.tkinfo,"",@"SHT_NOTE"
	.sectionflags	@"SHF_NOTE_NV_TKINFO"
	.tkinfo
        /*0018*/ 	.word	0x00000002
        /*0030*/ 	.string	""
        /*0030*/ 	.string	"ptxas"
        /*0030*/ 	.string	"Cuda compilation tools, release 13.0, V13.0.88"
        /*0030*/ 	.string	"Build cuda_13.0.r13.0/compiler.36424714_0"
        /*0030*/ 	.string	"-arch sm_100 -m 64 "



//--------------------- .note.nv.cuinfo           --------------------------
	.section	.note.nv.cuinfo,"",@"SHT_NOTE"
	.sectionflags	@"SHF_NOTE_NV_CUINFO"
        /*0018*/ 	.short	0x0002
        /*001a*/ 	.short	0x0064
        /*001c*/ 	.short	0x0082
	.zero		2


//--------------------- .nv.info                  --------------------------
	.section	.nv.info,"",@"SHT_CUDA_INFO"
	.align	4


	//----- nvinfo : EIATTR_REGCOUNT
	.align		4
        /*0000*/ 	.byte	0x04, 0x2f
        /*0002*/ 	.short	(.L_1 - .L_0)
	.align		4
.L_0:
        /*0004*/ 	.word	index@(_Z14gpu_array_swapPA10_A5_A19_i)
        /*0008*/ 	.word	0x00000020


	//----- nvinfo : EIATTR_FRAME_SIZE
	.align		4
.L_1:
        /*000c*/ 	.byte	0x04, 0x11
        /*000e*/ 	.short	(.L_3 - .L_2)
	.align		4
.L_2:
        /*0010*/ 	.word	index@(_Z14gpu_array_swapPA10_A5_A19_i)
        /*0014*/ 	.word	0x00000000


	//----- nvinfo : EIATTR_MIN_STACK_SIZE
	.align		4
.L_3:
        /*0018*/ 	.byte	0x04, 0x12
        /*001a*/ 	.short	(.L_5 - .L_4)
	.align		4
.L_4:
        /*001c*/ 	.word	index@(_Z14gpu_array_swapPA10_A5_A19_i)
        /*0020*/ 	.word	0x00000000
.L_5:


//--------------------- .nv.compat                --------------------------
	.section	.nv.compat,"",@"SHT_CUDA_COMPAT_INFO"
	.align	4
        /*0000*/ 	.byte	0x02, 0x09, 0x00, 0x00, 0x02, 0x02, 0x01, 0x00, 0x02, 0x05, 0x05, 0x00, 0x03, 0x07, 0x01, 0x01
        /*0010*/ 	.byte	0x02, 0x03, 0x00, 0x00, 0x02, 0x06, 0x01, 0x00, 0x04, 0x0b, 0x08, 0x00, 0x09, 0x00, 0x00, 0x00
        /*0020*/ 	.byte	0x00, 0x00, 0x00, 0x00


//--------------------- .nv.info._Z14gpu_array_swapPA10_A5_A19_i --------------------------
	.section	.nv.info._Z14gpu_array_swapPA10_A5_A19_i,"",@"SHT_CUDA_INFO"
	.sectionflags	@""
	.align	4


	//----- nvinfo : EIATTR_CUDA_API_VERSION
	.align		4
        /*0000*/ 	.byte	0x04, 0x37
        /*0002*/ 	.short	(.L_7 - .L_6)
.L_6:
        /*0004*/ 	.word	0x00000082


	//----- nvinfo : EIATTR_KPARAM_INFO
	.align		4
.L_7:
        /*0008*/ 	.byte	0x04, 0x17
        /*000a*/ 	.short	(.L_9 - .L_8)
.L_8:
        /*000c*/ 	.word	0x00000000
        /*0010*/ 	.short	0x0000
        /*0012*/ 	.short	0x0000
        /*0014*/ 	.byte	0x00, 0xf5, 0x21, 0x00


	//----- nvinfo : EIATTR_SPARSE_MMA_MASK
	.align		4
.L_9:
        /*0018*/ 	.byte	0x03, 0x50
        /*001a*/ 	.short	0x0000


	//----- nvinfo : EIATTR_MAXREG_COUNT
	.align		4
        /*001c*/ 	.byte	0x03, 0x1b
        /*001e*/ 	.short	0x00ff


	//----- nvinfo : EIATTR_MERCURY_ISA_VERSION
	.align		4
        /*0020*/ 	.byte	0x03, 0x5f
        /*0022*/ 	.short	0x0101


	//----- nvinfo : EIATTR_VRC_CTA_INIT_COUNT
	.align		4
        /*0024*/ 	.byte	0x02, 0x4a
	.zero		1
	.zero		1


	//----- nvinfo : EIATTR_EXIT_INSTR_OFFSETS
	.align		4
        /*0028*/ 	.byte	0x04, 0x1c
        /*002a*/ 	.short	(.L_11 - .L_10)


	//   ....[0]....
.L_10:
        /*002c*/ 	.word	0x00000100


	//   ....[1]....
        /*0030*/ 	.word	0x000003a0


	//----- nvinfo : EIATTR_CBANK_PARAM_SIZE
	.align		4
.L_11:
        /*0034*/ 	.byte	0x03, 0x19
        /*0036*/ 	.short	0x0008


	//----- nvinfo : EIATTR_PARAM_CBANK
	.align		4
        /*0038*/ 	.byte	0x04, 0x0a
        /*003a*/ 	.short	(.L_13 - .L_12)
	.align		4
.L_12:
        /*003c*/ 	.word	index@(.nv.constant0._Z14gpu_array_swapPA10_A5_A19_i)
        /*0040*/ 	.short	0x0380
        /*0042*/ 	.short	0x0008


	//----- nvinfo : EIATTR_SW_WAR
	.align		4
.L_13:
        /*0044*/ 	.byte	0x04, 0x36
        /*0046*/ 	.short	(.L_15 - .L_14)
.L_14:
        /*0048*/ 	.word	0x00000008
.L_15:


//--------------------- .nv.callgraph             --------------------------
	.section	.nv.callgraph,"",@"SHT_CUDA_CALLGRAPH"
	.align	4
	.sectionentsize	8
	.align		4
        /*0000*/ 	.word	0x00000000
	.align		4
        /*0004*/ 	.word	0xffffffff
	.align		4
        /*0008*/ 	.word	0x00000000
	.align		4
        /*000c*/ 	.word	0xfffffffe
	.align		4
        /*0010*/ 	.word	0x00000000
	.align		4
        /*0014*/ 	.word	0xfffffffd
	.align		4
        /*0018*/ 	.word	0x00000000
	.align		4
        /*001c*/ 	.word	0xfffffffc


//--------------------- .text._Z14gpu_array_swapPA10_A5_A19_i --------------------------
	.section	.text._Z14gpu_array_swapPA10_A5_A19_i,"ax",@progbits
	.align	128
        .global         _Z14gpu_array_swapPA10_A5_A19_i
        .type           _Z14gpu_array_swapPA10_A5_A19_i,@function
        .size           _Z14gpu_array_swapPA10_A5_A19_i,(.L_x_1 - _Z14gpu_array_swapPA10_A5_A19_i)
        .other          _Z14gpu_array_swapPA10_A5_A19_i,@"STO_CUDA_ENTRY STV_DEFAULT"
_Z14gpu_array_swapPA10_A5_A19_i:
.text._Z14gpu_array_swapPA10_A5_A19_i:
[----:B------:R-:W-:Y:S01]  /*0000*/  LDC R1, c[0x0][0x37c] ;  /* 0x0000df00ff017b82 */ /* 0x000fe20000000800 */
[----:B------:R-:W0:Y:S07]  /*0010*/  S2R R0, SR_TID.X ;  /* 0x0000000000007919 */ /* 0x000e2e0000002100 */
[----:B------:R-:W0:Y:S01]  /*0020*/  S2UR UR4, SR_CTAID.X ;  /* 0x00000000000479c3 */ /* 0x000e220000002500 */
[----:B------:R-:W1:Y:S01]  /*0030*/  S2R R3, SR_TID.Y ;  /* 0x0000000000037919 */ /* 0x000e620000002200 */
[----:B------:R-:W2:Y:S06]  /*0040*/  S2R R4, SR_TID.Z ;  /* 0x0000000000047919 */ /* 0x000eac0000002300 */
[----:B------:R-:W0:Y:S08]  /*0050*/  LDC R5, c[0x0][0x360] ;  /* 0x0000d800ff057b82 */ /* 0x000e300000000800 */
[----:B------:R-:W1:Y:S08]  /*0060*/  S2UR UR5, SR_CTAID.Y ;  /* 0x00000000000579c3 */ /* 0x000e700000002600 */
[----:B------:R-:W1:Y:S08]  /*0070*/  LDC R2, c[0x0][0x364] ;  /* 0x0000d900ff027b82 */ /* 0x000e700000000800 */
[----:B------:R-:W2:Y:S01]  /*0080*/  S2UR UR6, SR_CTAID.Z ;  /* 0x00000000000679c3 */ /* 0x000ea20000002700 */
[----:B0-----:R-:W-:-:S07]  /*0090*/  IMAD R5, R5, UR4, R0 ;  /* 0x0000000405057c24 */ /* 0x001fce000f8e0200 */
[----:B------:R-:W2:Y:S01]  /*00a0*/  LDC R7, c[0x0][0x368] ;  /* 0x0000da00ff077b82 */ /* 0x000ea20000000800 */
[----:B-1----:R-:W-:-:S05]  /*00b0*/  IMAD R0, R2, UR5, R3 ;  /* 0x0000000502007c24 */ /* 0x002fca000f8e0203 */
[----:B------:R-:W-:-:S04]  /*00c0*/  VIMNMX.U32 R2, PT, PT, R5, R0, !PT ;  /* 0x0000000005027248 */ /* 0x000fc80007fe0000 */
[----:B------:R-:W-:Y:S01]  /*00d0*/  ISETP.GT.U32.AND P0, PT, R2, 0x9, PT ;  /* 0x000000090200780c */ /* 0x000fe20003f04070 */
[----:B--2---:R-:W-:-:S05]  /*00e0*/  IMAD R7, R7, UR6, R4 ;  /* 0x0000000607077c24 */ /* 0x004fca000f8e0204 */
[----:B------:R-:W-:-:S13]  /*00f0*/  ISETP.GT.U32.OR P0, PT, R7, 0x4, P0 ;  /* 0x000000040700780c */ /* 0x000fda0000704470 */
[----:B------:R-:W-:Y:S05]  /*0100*/  @P0 EXIT ;  /* 0x000000000000094d */ /* 0x000fea0003800000 */
[----:B------:R-:W0:Y:S01]  /*0110*/  LDC.64 R2, c[0x0][0x380] ;  /* 0x0000e000ff027b82 */ /* 0x000e220000000a00 */
[----:B------:R-:W1:Y:S01]  /*0120*/  LDCU.64 UR4, c[0x0][0x358] ;  /* 0x00006b00ff0477ac */ /* 0x000e620008000a00 */
[----:B0-----:R-:W-:-:S04]  /*0130*/  IMAD.WIDE.U32 R2, R5, 0xed8, R2 ;  /* 0x00000ed805027825 */ /* 0x001fc800078e0002 */
[----:B------:R-:W-:-:S04]  /*0140*/  IMAD.WIDE.U32 R2, R0, 0x17c, R2 ;  /* 0x0000017c00027825 */ /* 0x000fc800078e0002 */
[----:B------:R-:W-:-:S05]  /*0150*/  IMAD.WIDE.U32 R2, R7, 0x4c, R2 ;  /* 0x0000004c07027825 */ /* 0x000fca00078e0002 */
[----:B-1----:R-:W2:Y:S04]  /*0160*/  LDG.E R7, desc[UR4][R2.64+0x28] ;  /* 0x0000280402077981 */ /* 0x002ea8000c1e1900 */
[----:B------:R-:W3:Y:S04]  /*0170*/  LDG.E R5, desc[UR4][R2.64+0x4] ;  /* 0x0000040402057981 */ /* 0x000ee8000c1e1900 */
[----:B------:R-:W4:Y:S04]  /*0180*/  LDG.E R11, desc[UR4][R2.64+0x2c] ;  /* 0x00002c04020b7981 */ /* 0x000f28000c1e1900 */
[----:B------:R-:W5:Y:S04]  /*0190*/  LDG.E R9, desc[UR4][R2.64+0x8] ;  /* 0x0000080402097981 */ /* 0x000f68000c1e1900 */
        /* <DEDUP_REMOVED lines=14> */
[----:B--2---:R-:W-:Y:S04]  /*0280*/  STG.E desc[UR4][R2.64+0x4], R7 ;  /* 0x0000040702007986 */ /* 0x004fe8000c101904 */
[----:B---3--:R-:W-:Y:S04]  /*0290*/  STG.E desc[UR4][R2.64+0x28], R5 ;  /* 0x0000280502007986 */ /* 0x008fe8000c101904 */
[----:B----4-:R-:W-:Y:S04]  /*02a0*/  STG.E desc[UR4][R2.64+0x8], R11 ;  /* 0x0000080b02007986 */ /* 0x010fe8000c101904 */
[----:B-----5:R-:W-:Y:S04]  /*02b0*/  STG.E desc[UR4][R2.64+0x2c], R9 ;  /* 0x00002c0902007986 */ /* 0x020fe8000c101904 */
[----:B------:R-:W-:Y:S04]  /*02c0*/  STG.E desc[UR4][R2.64+0xc], R15 ;  /* 0x00000c0f02007986 */ /* 0x000fe8000c101904 */
        /* <DEDUP_REMOVED lines=12> */
[----:B------:R-:W-:Y:S01]  /*0390*/  STG.E desc[UR4][R2.64+0x48], R8 ;  /* 0x0000480802007986 */ /* 0x000fe2000c101904 */
[----:B------:R-:W-:Y:S05]  /*03a0*/  EXIT ;  /* 0x000000000000794d */ /* 0x000fea0003800000 */
.L_x_0:
[----:B------:R-:W-:-:S00]  /*03b0*/  BRA `(.L_x_0) ;  /* 0xfffffffc00fc7947 */ /* 0x000fc0000383ffff */
[----:B------:R-:W-:-:S00]  /*03c0*/  NOP ;  /* 0x0000000000007918 */ /* 0x000fc00000000000 */
        /* <DEDUP_REMOVED lines=11> */
.L_x_1:


//--------------------- .nv.shared.reserved.0     --------------------------
	.section	.nv.shared.reserved.0,"aw",@nobits
	.weak		__nv_reservedSMEM_offset_0_alias
	.size		__nv_reservedSMEM_offset_0_alias, 0, 64
	.other		__nv_reservedSMEM_offset_0_alias,@"STO_CUDA_RESERVED_SHARED STV_DEFAULT"
__nv_reservedSMEM_offset_0_alias:
	.zero		0
	.zero		64


//--------------------- .nv.constant0._Z14gpu_array_swapPA10_A5_A19_i --------------------------
	.section	.nv.constant0._Z14gpu_array_swapPA10_A5_A19_i,"a",@progbits
	.sectionflags	@""
	.align	4
.nv.constant0._Z14gpu_array_swapPA10_A5_A19_i:
	.zero		904


//--------------------- SYMBOLS --------------------------

	.type		.nv.reservedSmem.offset0,@object
	.size		.nv.reservedSmem.offset0,0x4
